	.headerflags	@"EF_CUDA_TEXMODE_UNIFIED EF_CUDA_64BIT_ADDRESS EF_CUDA_ACCELERATORS EF_CUDA_SM90 EF_CUDA_VIRTUAL_SM(EF_CUDA_SM90)"
	.elftype	@"ET_EXEC"


//--------------------- .nv.info                  --------------------------
	.section	.nv.info,"",@"SHT_CUDA_INFO"
	.align	4


	//----- nvinfo : EIATTR_REGCOUNT
	.align		4
        /*0000*/ 	.byte	0x04, 0x2f
        /*0002*/ 	.short	(.L_3 - .L_2)
	.align		4
.L_2:
        /*0004*/ 	.word	index@(triton_poi_fused__native_batch_norm_legit_no_training_relu_23)
        /*0008*/ 	.word	0x00000018


	//----- nvinfo : EIATTR_MIN_STACK_SIZE
	.align		4
.L_3:
        /*000c*/ 	.byte	0x04, 0x12
        /*000e*/ 	.short	(.L_5 - .L_4)
	.align		4
.L_4:
        /*0010*/ 	.word	index@(triton_poi_fused__native_batch_norm_legit_no_training_relu_23)
        /*0014*/ 	.word	0x00000000


	//----- nvinfo : EIATTR_FRAME_SIZE
	.align		4
.L_5:
        /*0018*/ 	.byte	0x04, 0x11
        /*001a*/ 	.short	(.L_7 - .L_6)
	.align		4
.L_6:
        /*001c*/ 	.word	index@(triton_poi_fused__native_batch_norm_legit_no_training_relu_23)
        /*0020*/ 	.word	0x00000000


	//----- nvinfo : EIATTR_MIN_STACK_SIZE
	.align		4
.L_7:
        /*0024*/ 	.byte	0x04, 0x12
        /*0026*/ 	.short	(.L_9 - .L_8)
	.align		4
.L_8:
        /*0028*/ 	.word	index@(triton_poi_fused__native_batch_norm_legit_no_training_relu_23)
        /*002c*/ 	.word	0x00000000
.L_9:


//--------------------- .nv.info.triton_poi_fused__native_batch_norm_legit_no_training_relu_23 --------------------------
	.section	.nv.info.triton_poi_fused__native_batch_norm_legit_no_training_relu_23,"",@"SHT_CUDA_INFO"
	.sectionflags	@""
	.align	4


	//----- nvinfo : EIATTR_CUDA_API_VERSION
	.align		4
        /*0000*/ 	.byte	0x04, 0x37
        /*0002*/ 	.short	(.L_11 - .L_10)
.L_10:
        /*0004*/ 	.word	0x0000007c


	//----- nvinfo : EIATTR_KPARAM_INFO
	.align		4
.L_11:
        /*0008*/ 	.byte	0x04, 0x17
        /*000a*/ 	.short	(.L_13 - .L_12)
.L_12:
        /*000c*/ 	.word	0x00000000
        /*0010*/ 	.short	0x0006
        /*0012*/ 	.short	0x0030
        /*0014*/ 	.byte	0x00, 0xf0, 0x11, 0x00


	//----- nvinfo : EIATTR_KPARAM_INFO
	.align		4
.L_13:
        /*0018*/ 	.byte	0x04, 0x17
        /*001a*/ 	.short	(.L_15 - .L_14)
.L_14:
        /*001c*/ 	.word	0x00000000
        /*0020*/ 	.short	0x0005
        /*0022*/ 	.short	0x0028
        /*0024*/ 	.byte	0x00, 0xf4, 0x21, 0x00


	//----- nvinfo : EIATTR_KPARAM_INFO
	.align		4
.L_15:
        /*0028*/ 	.byte	0x04, 0x17
        /*002a*/ 	.short	(.L_17 - .L_16)
.L_16:
        /*002c*/ 	.word	0x00000000
        /*0030*/ 	.short	0x0004
        /*0032*/ 	.short	0x0020
        /*0034*/ 	.byte	0x00, 0xf4, 0x21, 0x00


	//----- nvinfo : EIATTR_KPARAM_INFO
	.align		4
.L_17:
        /*0038*/ 	.byte	0x04, 0x17
        /*003a*/ 	.short	(.L_19 - .L_18)
.L_18:
        /*003c*/ 	.word	0x00000000
        /*0040*/ 	.short	0x0003
        /*0042*/ 	.short	0x0018
        /*0044*/ 	.byte	0x00, 0xf4, 0x21, 0x00


	//----- nvinfo : EIATTR_KPARAM_INFO
	.align		4
.L_19:
        /*0048*/ 	.byte	0x04, 0x17
        /*004a*/ 	.short	(.L_21 - .L_20)
.L_20:
        /*004c*/ 	.word	0x00000000
        /*0050*/ 	.short	0x0002
        /*0052*/ 	.short	0x0010
        /*0054*/ 	.byte	0x00, 0xf4, 0x21, 0x00


	//----- nvinfo : EIATTR_KPARAM_INFO
	.align		4
.L_21:
        /*0058*/ 	.byte	0x04, 0x17
        /*005a*/ 	.short	(.L_23 - .L_22)
.L_22:
        /*005c*/ 	.word	0x00000000
        /*0060*/ 	.short	0x0001
        /*0062*/ 	.short	0x0008
        /*0064*/ 	.byte	0x00, 0xf4, 0x21, 0x00


	//----- nvinfo : EIATTR_KPARAM_INFO
	.align		4
.L_23:
        /*0068*/ 	.byte	0x04, 0x17
        /*006a*/ 	.short	(.L_25 - .L_24)
.L_24:
        /*006c*/ 	.word	0x00000000
        /*0070*/ 	.short	0x0000
        /*0072*/ 	.short	0x0000
        /*0074*/ 	.byte	0x00, 0xf4, 0x21, 0x00


	//----- nvinfo : EIATTR_SPARSE_MMA_MASK
	.align		4
.L_25:
        /*0078*/ 	.byte	0x03, 0x50
        /*007a*/ 	.short	0x0000


	//----- nvinfo : EIATTR_MAXREG_COUNT
	.align		4
        /*007c*/ 	.byte	0x03, 0x1b
        /*007e*/ 	.short	0x00ff


	//----- nvinfo : EIATTR_EXIT_INSTR_OFFSETS
	.align		4
        /*0080*/ 	.byte	0x04, 0x1c
        /*0082*/ 	.short	(.L_27 - .L_26)


	//   ....[0]....
.L_26:
        /*0084*/ 	.word	0x00000410


	//   ....[1]....
        /*0088*/ 	.word	0x00000430


	//----- nvinfo : EIATTR_REQNTID
	.align		4
.L_27:
        /*008c*/ 	.byte	0x04, 0x10
        /*008e*/ 	.short	(.L_29 - .L_28)
.L_28:
        /*0090*/ 	.word	0x00000020
        /*0094*/ 	.word	0x00000001
        /*0098*/ 	.word	0x00000001


	//----- nvinfo : EIATTR_CBANK_PARAM_SIZE
	.align		4
.L_29:
        /*009c*/ 	.byte	0x03, 0x19
        /*009e*/ 	.short	0x0034


	//----- nvinfo : EIATTR_PARAM_CBANK
	.align		4
        /*00a0*/ 	.byte	0x04, 0x0a
        /*00a2*/ 	.short	(.L_31 - .L_30)
	.align		4
.L_30:
        /*00a4*/ 	.word	index@(.nv.constant0.triton_poi_fused__native_batch_norm_legit_no_training_relu_23)
        /*00a8*/ 	.short	0x0210
        /*00aa*/ 	.short	0x0034


	//----- nvinfo : EIATTR_SW_WAR
	.align		4
.L_31:
        /*00ac*/ 	.byte	0x04, 0x36
        /*00ae*/ 	.short	(.L_33 - .L_32)
.L_32:
        /*00b0*/ 	.word	0x00000008
.L_33:


//--------------------- .nv.callgraph             --------------------------
	.section	.nv.callgraph,"",@"SHT_CUDA_CALLGRAPH"
	.align	4
	.sectionentsize	8
	.align		4
        /*0000*/ 	.word	0x00000000
	.align		4
        /*0004*/ 	.word	0xffffffff
	.align		4
        /*0008*/ 	.word	0x00000000
	.align		4
        /*000c*/ 	.word	0xfffffffe
	.align		4
        /*0010*/ 	.word	0x00000000
	.align		4
        /*0014*/ 	.word	0xfffffffd
	.align		4
        /*0018*/ 	.word	0x00000000
	.align		4
        /*001c*/ 	.word	0xfffffffc


//--------------------- .nv.constant4             --------------------------
	.section	.nv.constant4,"a",@progbits
	.align	8
	.align		8
.nv.constant4:
        /*0000*/ 	.dword	_$_str
	.align		8
        /*0008*/ 	.dword	_$_str_$_2


//--------------------- .text.triton_poi_fused__native_batch_norm_legit_no_training_relu_23 --------------------------
	.section	.text.triton_poi_fused__native_batch_norm_legit_no_training_relu_23,"ax",@progbits
	.align	128
        .global         triton_poi_fused__native_batch_norm_legit_no_training_relu_23
        .type           triton_poi_fused__native_batch_norm_legit_no_training_relu_23,@function
        .size           triton_poi_fused__native_batch_norm_legit_no_training_relu_23,(.L_x_1 - triton_poi_fused__native_batch_norm_legit_no_training_relu_23)
        .other          triton_poi_fused__native_batch_norm_legit_no_training_relu_23,@"STO_CUDA_ENTRY STV_DEFAULT"
triton_poi_fused__native_batch_norm_legit_no_training_relu_23:
.text.triton_poi_fused__native_batch_norm_legit_no_training_relu_23:
[----:B------:R-:W0:Y:S01]  /*0000*/  LDC R1, c[0x0][0x28] ;  /* 0x00000a00ff017b82 */ /* 0x000e220000000800 */
[----:B------:R-:W1:Y:S07]  /*0010*/  S2R R0, SR_TID.X ;  /* 0x0000000000007919 */ /* 0x000e6e0000002100 */
[----:B------:R-:W2:Y:S01]  /*0020*/  LDC.64 R6, c[0x0][0x220] ;  /* 0x00008800ff067b82 */ /* 0x000ea20000000a00 */
[----:B------:R-:W-:Y:S01]  /*0030*/  CS2R R20, SRZ ;  /* 0x0000000000147805 */ /* 0x000fe2000001ff00 */
[----:B------:R-:W-:Y:S01]  /*0040*/  ULDC.64 UR4, c[0x0][0x208] ;  /* 0x0000820000047ab9 */ /* 0x000fe20000000a00 */
[----:B------:R-:W3:Y:S05]  /*0050*/  S2R R13, SR_CTAID.X ;  /* 0x00000000000d7919 */ /* 0x000eea0000002500 */
[----:B------:R-:W4:Y:S08]  /*0060*/  LDC.64 R4, c[0x0][0x218] ;  /* 0x00008600ff047b82 */ /* 0x000f300000000a00 */
[----:B------:R-:W5:Y:S08]  /*0070*/  LDC.64 R8, c[0x0][0x228] ;  /* 0x00008a00ff087b82 */ /* 0x000f700000000a00 */
[----:B------:R-:W5:Y:S01]  /*0080*/  LDC.64 R10, c[0x0][0x230] ;  /* 0x00008c00ff0a7b82 */ /* 0x000f620000000a00 */
[----:B-1----:R-:W-:-:S04]  /*0090*/  SHF.L.U32 R0, R0, 0x1, RZ ;  /* 0x0000000100007819 */ /* 0x002fc800000006ff */
[----:B------:R-:W-:-:S04]  /*00a0*/  LOP3.LUT R0, R0, 0x3e, RZ, 0xc0, !PT ;  /* 0x0000003e00007812 */ /* 0x000fc800078ec0ff */
[----:B---3--:R-:W-:-:S04]  /*00b0*/  LEA R13, R13, R0, 0x6 ;  /* 0x000000000d0d7211 */ /* 0x008fc800078e30ff */
[C---:B------:R-:W-:Y:S01]  /*00c0*/  ISETP.GE.AND P0, PT, R13.reuse, 0x30, PT ;  /* 0x000000300d00780c */ /* 0x040fe20003f06270 */
[----:B------:R-:W-:-:S05]  /*00d0*/  IMAD.HI R0, R13, 0x2aaaaaab, RZ ;  /* 0x2aaaaaab0d007827 */ /* 0x000fca00078e02ff */
[----:B------:R-:W-:-:S04]  /*00e0*/  SHF.R.U32.HI R3, RZ, 0x1, R0 ;  /* 0x00000001ff037819 */ /* 0x000fc80000011600 */
[----:B------:R-:W-:Y:S02]  /*00f0*/  LEA.HI R0, R0, R3, RZ, 0x1 ;  /* 0x0000000300007211 */ /* 0x000fe400078f08ff */
[----:B------:R-:W1:Y:S03]  /*0100*/  LDC.64 R2, c[0x0][0x210] ;  /* 0x00008400ff027b82 */ /* 0x000e660000000a00 */
[----:B------:R-:W-:-:S04]  /*0110*/  IMAD R15, R0, -0xc, R13 ;  /* 0xfffffff4000f7824 */ /* 0x000fc800078e020d */
[----:B--2---:R-:W-:-:S05]  /*0120*/  IMAD.WIDE R6, R15, 0x4, R6 ;  /* 0x000000040f067825 */ /* 0x004fca00078e0206 */
[----:B------:R5:W2:Y:S01]  /*0130*/  @!P0 LDG.E.EL.64 R20, desc[UR4][R6.64] ;  /* 0x0000000406148981 */ /* 0x000aa2000c2e1b00 */
[----:B------:R-:W-:Y:S02]  /*0140*/  CS2R R16, SRZ ;  /* 0x0000000000107805 */ /* 0x000fe4000001ff00 */
[----:B------:R-:W-:Y:S01]  /*0150*/  CS2R R18, SRZ ;  /* 0x0000000000127805 */ /* 0x000fe2000001ff00 */
[----:B----4-:R-:W-:-:S05]  /*0160*/  IMAD.WIDE R4, R15, 0x4, R4 ;  /* 0x000000040f047825 */ /* 0x010fca00078e0204 */
[----:B------:R-:W3:Y:S01]  /*0170*/  @!P0 LDG.E.EL.64 R18, desc[UR4][R4.64] ;  /* 0x0000000404128981 */ /* 0x000ee2000c2e1b00 */
[----:B-1----:R-:W-:-:S04]  /*0180*/  IMAD.WIDE R2, R13, 0x4, R2 ;  /* 0x000000040d027825 */ /* 0x002fc800078e0202 */
[C---:B-----5:R-:W-:Y:S01]  /*0190*/  IMAD.WIDE R6, R15.reuse, 0x4, R8 ;  /* 0x000000040f067825 */ /* 0x060fe200078e0208 */
[----:B------:R1:W3:Y:S03]  /*01a0*/  @!P0 LDG.E.64 R16, desc[UR4][R2.64] ;  /* 0x0000000402108981 */ /* 0x0002e6000c1e1b00 */
[----:B0-----:R-:W-:Y:S01]  /*01b0*/  IMAD.WIDE R8, R15, 0x4, R10 ;  /* 0x000000040f087825 */ /* 0x001fe200078e020a */
[----:B------:R-:W-:Y:S02]  /*01c0*/  CS2R R10, SRZ ;  /* 0x00000000000a7805 */ /* 0x000fe4000001ff00 */
[----:B------:R-:W-:-:S04]  /*01d0*/  CS2R R14, SRZ ;  /* 0x00000000000e7805 */ /* 0x000fc8000001ff00 */
[----:B------:R0:W4:Y:S01]  /*01e0*/  @!P0 LDG.E.EL.64 R10, desc[UR4][R6.64] ;  /* 0x00000004060a8981 */ /* 0x000122000c2e1b00 */
[----:B-1----:R-:W1:Y:S03]  /*01f0*/  LDC.64 R2, c[0x0][0x238] ;  /* 0x00008e00ff027b82 */ /* 0x002e660000000a00 */
[----:B------:R-:W4:Y:S01]  /*0200*/  @!P0 LDG.E.EL.64 R14, desc[UR4][R8.64] ;  /* 0x00000004080e8981 */ /* 0x000f22000c2e1b00 */
[----:B0-----:R-:W-:Y:S01]  /*0210*/  HFMA2.MMA R7, -RZ, RZ, 1.625, 0 ;  /* 0x3e800000ff077435 */ /* 0x001fe200000001ff */
[----:B-1----:R-:W-:-:S04]  /*0220*/  IMAD.WIDE R2, R13, 0x4, R2 ;  /* 0x000000040d027825 */ /* 0x002fc800078e0202 */
[----:B--2---:R-:W-:Y:S01]  /*0230*/  FADD R20, R20, 9.9999997473787516356e-06 ;  /* 0x3727c5ac14147421 */ /* 0x004fe20000000000 */
[----:B------:R-:W-:-:S03]  /*0240*/  FADD R21, R21, 9.9999997473787516356e-06 ;  /* 0x3727c5ac15157421 */ /* 0x000fc60000000000 */
[----:B------:R-:W0:Y:S08]  /*0250*/  MUFU.SQRT R0, R20 ;  /* 0x0000001400007308 */ /* 0x000e300000002000 */
[----:B------:R-:W1:Y:S01]  /*0260*/  MUFU.SQRT R4, R21 ;  /* 0x0000001500047308 */ /* 0x000e620000002000 */
[C---:B0-----:R-:W-:Y:S02]  /*0270*/  FSETP.GT.AND P1, PT, R0.reuse, 8.50705917302346158658e+37, PT ;  /* 0x7e8000000000780b */ /* 0x041fe40003f24000 */
[----:B------:R-:W-:-:S02]  /*0280*/  FSETP.GEU.AND P3, PT, R0, 1.175494350822287508e-38, PT ;  /* 0x008000000000780b */ /* 0x000fc40003f6e000 */
[C---:B-1----:R-:W-:Y:S02]  /*0290*/  FSETP.GT.AND P2, PT, R4.reuse, 8.50705917302346158658e+37, PT ;  /* 0x7e8000000400780b */ /* 0x042fe40003f44000 */
[----:B------:R-:W-:-:S07]  /*02a0*/  FSETP.GEU.AND P4, PT, R4, 1.175494350822287508e-38, PT ;  /* 0x008000000400780b */ /* 0x000fce0003f8e000 */
[----:B------:R-:W-:-:S04]  /*02b0*/  @P1 FMUL R0, R0, 0.25 ;  /* 0x3e80000000001820 */ /* 0x000fc80000400000 */
[----:B------:R-:W-:Y:S01]  /*02c0*/  @!P3 FMUL R0, R0, 16777216 ;  /* 0x4b8000000000b820 */ /* 0x000fe20000400000 */
[----:B------:R-:W-:-:S04]  /*02d0*/  @P2 FMUL R4, R4, 0.25 ;  /* 0x3e80000004042820 */ /* 0x000fc80000400000 */
[----:B------:R-:W-:Y:S01]  /*02e0*/  @!P4 FMUL R4, R4, 16777216 ;  /* 0x4b8000000404c820 */ /* 0x000fe20000400000 */
[----:B------:R-:W0:Y:S01]  /*02f0*/  MUFU.RCP R0, R0 ;  /* 0x0000000000007308 */ /* 0x000e220000001000 */
[----:B------:R-:W-:-:S07]  /*0300*/  FSEL R5, R7, 1, P1 ;  /* 0x3f80000007057808 */ /* 0x000fce0000800000 */
[----:B------:R-:W1:Y:S01]  /*0310*/  MUFU.RCP R4, R4 ;  /* 0x0000000400047308 */ /* 0x000e620000001000 */
[----:B------:R-:W-:Y:S01]  /*0320*/  FSEL R7, R7, 1, P2 ;  /* 0x3f80000007077808 */ /* 0x000fe20001000000 */
[----:B------:R-:W-:Y:S01]  /*0330*/  @!P3 FMUL R5, R5, 16777216 ;  /* 0x4b8000000505b820 */ /* 0x000fe20000400000 */
[----:B---3--:R-:W-:-:S03]  /*0340*/  FADD R16, -R18, R16 ;  /* 0x0000001012107221 */ /* 0x008fc60000000100 */
[----:B------:R-:W-:Y:S01]  /*0350*/  @!P4 FMUL R7, R7, 16777216 ;  /* 0x4b8000000707c820 */ /* 0x000fe20000400000 */
[----:B0-----:R-:W-:Y:S01]  /*0360*/  FMUL R5, R0, R5 ;  /* 0x0000000500057220 */ /* 0x001fe20000400000 */
[----:B------:R-:W-:-:S03]  /*0370*/  FADD R17, -R19, R17 ;  /* 0x0000001113117221 */ /* 0x000fc60000000100 */
[----:B------:R-:W-:Y:S01]  /*0380*/  FMUL R5, R16, R5 ;  /* 0x0000000510057220 */ /* 0x000fe20000400000 */
[----:B-1----:R-:W-:-:S03]  /*0390*/  FMUL R0, R4, R7 ;  /* 0x0000000704007220 */ /* 0x002fc60000400000 */
[----:B----4-:R-:W-:Y:S01]  /*03a0*/  FFMA R5, R5, R10, R14 ;  /* 0x0000000a05057223 */ /* 0x010fe2000000000e */
[----:B------:R-:W-:-:S04]  /*03b0*/  FMUL R0, R17, R0 ;  /* 0x0000000011007220 */ /* 0x000fc80000400000 */
[----:B------:R-:W-:Y:S01]  /*03c0*/  FFMA R0, R0, R11, R15 ;  /* 0x0000000b00007223 */ /* 0x000fe2000000000f */
[----:B------:R-:W-:-:S04]  /*03d0*/  FSETP.GEU.AND P1, PT, R5, RZ, PT ;  /* 0x000000ff0500720b */ /* 0x000fc80003f2e000 */
[C---:B------:R-:W-:Y:S02]  /*03e0*/  FSETP.GEU.AND P2, PT, R0.reuse, RZ, PT ;  /* 0x000000ff0000720b */ /* 0x040fe40003f4e000 */
[----:B------:R-:W-:Y:S02]  /*03f0*/  FSEL R4, R5, RZ, P1 ;  /* 0x000000ff05047208 */ /* 0x000fe40000800000 */
[----:B------:R-:W-:Y:S01]  /*0400*/  FSEL R5, R0, RZ, P2 ;  /* 0x000000ff00057208 */ /* 0x000fe20001000000 */
[----:B------:R-:W-:Y:S08]  /*0410*/  @P0 EXIT ;  /* 0x000000000000094d */ /* 0x000ff00003800000 */
[----:B------:R-:W-:Y:S01]  /*0420*/  STG.E.64 desc[UR4][R2.64], R4 ;  /* 0x0000000402007986 */ /* 0x000fe2000c101b04 */
[----:B------:R-:W-:Y:S05]  /*0430*/  EXIT ;  /* 0x000000000000794d */ /* 0x000fea0003800000 */
.L_x_0:
[----:B------:R-:W-:-:S00]  /*0440*/  BRA `(.L_x_0) ;  /* 0xfffffffc00fc7947 */ /* 0x000fc0000383ffff */
[----:B------:R-:W-:-:S00]  /*0450*/  NOP ;  /* 0x0000000000007918 */ /* 0x000fc00000000000 */
        /* <DEDUP_REMOVED lines=10> */
.L_x_1:


//--------------------- .nv.global.init           --------------------------
	.section	.nv.global.init,"aw",@progbits
.nv.global.init:
	.type		_$_str,@object
	.size		_$_str,(_$_str_$_2 - _$_str)
_$_str:
        /*0000*/ 	.byte	0x5f, 0x5f, 0x43, 0x55, 0x44, 0x41, 0x5f, 0x46, 0x54, 0x5a, 0x00
	.type		_$_str_$_2,@object
	.size		_$_str_$_2,(.L_1 - _$_str_$_2)
_$_str_$_2:
        /*000b*/ 	.byte	0x5f, 0x5f, 0x43, 0x55, 0x44, 0x41, 0x5f, 0x50, 0x52, 0x45, 0x43, 0x5f, 0x53, 0x51, 0x52, 0x54
        /*001b*/ 	.byte	0x00
.L_1:


//--------------------- .nv.constant0.triton_poi_fused__native_batch_norm_legit_no_training_relu_23 --------------------------
	.section	.nv.constant0.triton_poi_fused__native_batch_norm_legit_no_training_relu_23,"a",@progbits
	.sectionflags	@""
	.align	4
.nv.constant0.triton_poi_fused__native_batch_norm_legit_no_training_relu_23:
	.zero		580
